//
// Generated by NVIDIA NVVM Compiler
//
// Compiler Build ID: CL-36424714
// Cuda compilation tools, release 13.0, V13.0.88
// Based on NVVM 20.0.0
//

.version 9.0
.target sm_100
.address_size 64

	// .globl	_Z15matmulCoalescedPiS_S_i

.visible .entry _Z15matmulCoalescedPiS_S_i(
	.param .u64 .ptr .align 1 _Z15matmulCoalescedPiS_S_i_param_0,
	.param .u64 .ptr .align 1 _Z15matmulCoalescedPiS_S_i_param_1,
	.param .u64 .ptr .align 1 _Z15matmulCoalescedPiS_S_i_param_2,
	.param .u32 _Z15matmulCoalescedPiS_S_i_param_3
)
{
	.reg .pred 	%p<10>;
	.reg .b32 	%r<144>;
	.reg .b64 	%rd<79>;

	ld.param.u64 	%rd11, [_Z15matmulCoalescedPiS_S_i_param_0];
	ld.param.u64 	%rd12, [_Z15matmulCoalescedPiS_S_i_param_1];
	ld.param.u32 	%r54, [_Z15matmulCoalescedPiS_S_i_param_3];
	cvta.to.global.u64 	%rd1, %rd12;
	cvta.to.global.u64 	%rd2, %rd11;
	mov.u32 	%r1, %ctaid.y;
	mov.u32 	%r2, %ntid.y;
	mul.lo.s32 	%r3, %r1, %r2;
	mov.u32 	%r4, %tid.y;
	add.s32 	%r5, %r3, %r4;
	mov.u32 	%r55, %ctaid.x;
	mov.u32 	%r56, %ntid.x;
	mov.u32 	%r57, %tid.x;
	mad.lo.s32 	%r6, %r55, %r56, %r57;
	max.s32 	%r58, %r5, %r6;
	setp.ge.s32 	%p1, %r58, %r54;
	@%p1 bra 	$L__BB0_13;
	and.b32  	%r7, %r54, 7;
	setp.lt.u32 	%p2, %r54, 8;
	mov.b32 	%r138, 0;
	mov.u32 	%r143, %r138;
	@%p2 bra 	$L__BB0_4;
	and.b32  	%r62, %r54, 2147483640;
	neg.s32 	%r132, %r62;
	shl.b32 	%r9, %r54, 3;
	mul.wide.s32 	%rd13, %r54, 8;
	add.s64 	%rd3, %rd1, %rd13;
	mul.wide.s32 	%rd14, %r54, 12;
	add.s64 	%rd4, %rd1, %rd14;
	mul.wide.s32 	%rd15, %r54, 16;
	add.s64 	%rd5, %rd1, %rd15;
	mul.wide.s32 	%rd16, %r54, 20;
	add.s64 	%rd6, %rd1, %rd16;
	add.s32 	%r63, %r4, %r54;
	add.s32 	%r130, %r63, %r3;
	shl.b32 	%r64, %r54, 1;
	add.s32 	%r129, %r5, %r64;
	mad.lo.s32 	%r128, %r54, 3, %r5;
	shl.b32 	%r65, %r54, 2;
	add.s32 	%r127, %r5, %r65;
	mad.lo.s32 	%r126, %r54, 5, %r5;
	mad.lo.s32 	%r125, %r54, 6, %r5;
	mad.lo.s32 	%r124, %r54, 7, %r5;
	mul.wide.u32 	%rd17, %r2, %r1;
	cvt.u64.u32 	%rd18, %r4;
	add.s64 	%rd19, %rd17, %rd18;
	shl.b64 	%rd20, %rd19, 2;
	add.s64 	%rd78, %rd2, %rd20;
	mov.b32 	%r143, 0;
	mov.u32 	%r131, %r6;
$L__BB0_3:
	.pragma "nounroll";
	and.b32  	%r138, %r54, 2147483640;
	mul.wide.s32 	%rd21, %r131, 4;
	mul.wide.s32 	%rd22, %r54, 4;
	add.s64 	%rd23, %rd1, %rd21;
	add.s64 	%rd24, %rd23, %rd22;
	add.s64 	%rd25, %rd3, %rd21;
	add.s64 	%rd26, %rd4, %rd21;
	add.s64 	%rd27, %rd5, %rd21;
	add.s64 	%rd28, %rd6, %rd21;
	mul.wide.s32 	%rd29, %r54, 24;
	add.s64 	%rd30, %rd23, %rd29;
	mul.wide.s32 	%rd31, %r54, 28;
	add.s64 	%rd32, %rd23, %rd31;
	ld.global.u32 	%r66, [%rd78];
	ld.global.u32 	%r67, [%rd23];
	mad.lo.s32 	%r68, %r67, %r66, %r143;
	mul.wide.u32 	%rd33, %r130, 4;
	add.s64 	%rd34, %rd2, %rd33;
	ld.global.u32 	%r69, [%rd34];
	ld.global.u32 	%r70, [%rd24];
	mad.lo.s32 	%r71, %r70, %r69, %r68;
	mul.wide.u32 	%rd35, %r129, 4;
	add.s64 	%rd36, %rd2, %rd35;
	ld.global.u32 	%r72, [%rd36];
	ld.global.u32 	%r73, [%rd25];
	mad.lo.s32 	%r74, %r73, %r72, %r71;
	mul.wide.u32 	%rd37, %r128, 4;
	add.s64 	%rd38, %rd2, %rd37;
	ld.global.u32 	%r75, [%rd38];
	ld.global.u32 	%r76, [%rd26];
	mad.lo.s32 	%r77, %r76, %r75, %r74;
	mul.wide.u32 	%rd39, %r127, 4;
	add.s64 	%rd40, %rd2, %rd39;
	ld.global.u32 	%r78, [%rd40];
	ld.global.u32 	%r79, [%rd27];
	mad.lo.s32 	%r80, %r79, %r78, %r77;
	mul.wide.u32 	%rd41, %r126, 4;
	add.s64 	%rd42, %rd2, %rd41;
	ld.global.u32 	%r81, [%rd42];
	ld.global.u32 	%r82, [%rd28];
	mad.lo.s32 	%r83, %r82, %r81, %r80;
	mul.wide.u32 	%rd43, %r125, 4;
	add.s64 	%rd44, %rd2, %rd43;
	ld.global.u32 	%r84, [%rd44];
	ld.global.u32 	%r85, [%rd30];
	mad.lo.s32 	%r86, %r85, %r84, %r83;
	mul.wide.u32 	%rd45, %r124, 4;
	add.s64 	%rd46, %rd2, %rd45;
	ld.global.u32 	%r87, [%rd46];
	ld.global.u32 	%r88, [%rd32];
	mad.lo.s32 	%r143, %r88, %r87, %r86;
	add.s32 	%r132, %r132, 8;
	add.s32 	%r131, %r131, %r9;
	add.s32 	%r130, %r130, %r9;
	add.s32 	%r129, %r129, %r9;
	add.s32 	%r128, %r128, %r9;
	add.s32 	%r127, %r127, %r9;
	add.s32 	%r126, %r126, %r9;
	add.s32 	%r125, %r125, %r9;
	add.s32 	%r124, %r124, %r9;
	mul.wide.u32 	%rd47, %r9, 4;
	add.s64 	%rd78, %rd78, %rd47;
	setp.ne.s32 	%p3, %r132, 0;
	@%p3 bra 	$L__BB0_3;
$L__BB0_4:
	setp.eq.s32 	%p4, %r7, 0;
	@%p4 bra 	$L__BB0_12;
	and.b32  	%r41, %r54, 3;
	setp.lt.u32 	%p5, %r7, 4;
	@%p5 bra 	$L__BB0_7;
	mul.lo.s32 	%r90, %r138, %r54;
	add.s32 	%r91, %r90, %r5;
	mul.wide.u32 	%rd48, %r91, 4;
	add.s64 	%rd49, %rd2, %rd48;
	ld.global.u32 	%r92, [%rd49];
	add.s32 	%r93, %r90, %r6;
	mul.wide.s32 	%rd50, %r93, 4;
	add.s64 	%rd51, %rd1, %rd50;
	ld.global.u32 	%r94, [%rd51];
	mad.lo.s32 	%r95, %r94, %r92, %r143;
	add.s32 	%r96, %r91, %r54;
	mul.wide.u32 	%rd52, %r96, 4;
	add.s64 	%rd53, %rd2, %rd52;
	ld.global.u32 	%r97, [%rd53];
	mul.wide.s32 	%rd54, %r54, 4;
	add.s64 	%rd55, %rd51, %rd54;
	ld.global.u32 	%r98, [%rd55];
	mad.lo.s32 	%r99, %r98, %r97, %r95;
	add.s32 	%r100, %r96, %r54;
	mul.wide.u32 	%rd56, %r100, 4;
	add.s64 	%rd57, %rd2, %rd56;
	ld.global.u32 	%r101, [%rd57];
	add.s64 	%rd58, %rd55, %rd54;
	ld.global.u32 	%r102, [%rd58];
	mad.lo.s32 	%r103, %r102, %r101, %r99;
	add.s32 	%r104, %r100, %r54;
	mul.wide.u32 	%rd59, %r104, 4;
	add.s64 	%rd60, %rd2, %rd59;
	ld.global.u32 	%r105, [%rd60];
	add.s64 	%rd61, %rd58, %rd54;
	ld.global.u32 	%r106, [%rd61];
	mad.lo.s32 	%r143, %r106, %r105, %r103;
	add.s32 	%r138, %r138, 4;
$L__BB0_7:
	setp.eq.s32 	%p6, %r41, 0;
	@%p6 bra 	$L__BB0_12;
	setp.eq.s32 	%p7, %r41, 1;
	@%p7 bra 	$L__BB0_10;
	mul.lo.s32 	%r108, %r138, %r54;
	add.s32 	%r109, %r108, %r5;
	mul.wide.u32 	%rd62, %r109, 4;
	add.s64 	%rd63, %rd2, %rd62;
	ld.global.u32 	%r110, [%rd63];
	add.s32 	%r111, %r108, %r6;
	mul.wide.s32 	%rd64, %r111, 4;
	add.s64 	%rd65, %rd1, %rd64;
	ld.global.u32 	%r112, [%rd65];
	mad.lo.s32 	%r113, %r112, %r110, %r143;
	add.s32 	%r114, %r109, %r54;
	mul.wide.u32 	%rd66, %r114, 4;
	add.s64 	%rd67, %rd2, %rd66;
	ld.global.u32 	%r115, [%rd67];
	mul.wide.s32 	%rd68, %r54, 4;
	add.s64 	%rd69, %rd65, %rd68;
	ld.global.u32 	%r116, [%rd69];
	mad.lo.s32 	%r143, %r116, %r115, %r113;
	add.s32 	%r138, %r138, 2;
$L__BB0_10:
	and.b32  	%r117, %r54, 1;
	setp.eq.b32 	%p8, %r117, 1;
	not.pred 	%p9, %p8;
	@%p9 bra 	$L__BB0_12;
	mul.lo.s32 	%r118, %r138, %r54;
	add.s32 	%r119, %r118, %r5;
	mul.wide.u32 	%rd70, %r119, 4;
	add.s64 	%rd71, %rd2, %rd70;
	ld.global.u32 	%r120, [%rd71];
	add.s32 	%r121, %r118, %r6;
	mul.wide.s32 	%rd72, %r121, 4;
	add.s64 	%rd73, %rd1, %rd72;
	ld.global.u32 	%r122, [%rd73];
	mad.lo.s32 	%r143, %r122, %r120, %r143;
$L__BB0_12:
	ld.param.u64 	%rd77, [_Z15matmulCoalescedPiS_S_i_param_2];
	mad.lo.s32 	%r123, %r54, %r5, %r6;
	cvta.to.global.u64 	%rd74, %rd77;
	mul.wide.s32 	%rd75, %r123, 4;
	add.s64 	%rd76, %rd74, %rd75;
	st.global.u32 	[%rd76], %r143;
$L__BB0_13:
	ret;

}


// ===== COMPILED SASS (sm_100) =====

	.target	sm_100

	.elftype	@"ET_EXEC"


//--------------------- .note.nv.tkinfo           --------------------------
	.section	.note.nv.tkinfo,"",@"SHT_NOTE"
	.sectionflags	@"SHF_NOTE_NV_TKINFO"
	.tkinfo
        /*0018*/ 	.word	0x00000002
        /*0030*/ 	.string	""
        /*0030*/ 	.string	"ptxas"
        /*0030*/ 	.string	"Cuda compilation tools, release 13.0, V13.0.88"
        /*0030*/ 	.string	"Build cuda_13.0.r13.0/compiler.36424714_0"
        /*0030*/ 	.string	"-arch sm_100 -m 64 "



//--------------------- .note.nv.cuinfo           --------------------------
	.section	.note.nv.cuinfo,"",@"SHT_NOTE"
	.sectionflags	@"SHF_NOTE_NV_CUINFO"
        /*0018*/ 	.short	0x0002
        /*001a*/ 	.short	0x0064
        /*001c*/ 	.short	0x0082
	.zero		2


//--------------------- .nv.info                  --------------------------
	.section	.nv.info,"",@"SHT_CUDA_INFO"
	.align	4


	//----- nvinfo : EIATTR_REGCOUNT
	.align		4
        /*0000*/ 	.byte	0x04, 0x2f
        /*0002*/ 	.short	(.L_1 - .L_0)
	.align		4
.L_0:
        /*0004*/ 	.word	index@(_Z15matmulCoalescedPiS_S_i)
        /*0008*/ 	.word	0x00000020


	//----- nvinfo : EIATTR_FRAME_SIZE
	.align		4
.L_1:
        /*000c*/ 	.byte	0x04, 0x11
        /*000e*/ 	.short	(.L_3 - .L_2)
	.align		4
.L_2:
        /*0010*/ 	.word	index@(_Z15matmulCoalescedPiS_S_i)
        /*0014*/ 	.word	0x00000000


	//----- nvinfo : EIATTR_MIN_STACK_SIZE
	.align		4
.L_3:
        /*0018*/ 	.byte	0x04, 0x12
        /*001a*/ 	.short	(.L_5 - .L_4)
	.align		4
.L_4:
        /*001c*/ 	.word	index@(_Z15matmulCoalescedPiS_S_i)
        /*0020*/ 	.word	0x00000000
.L_5:


//--------------------- .nv.compat                --------------------------
	.section	.nv.compat,"",@"SHT_CUDA_COMPAT_INFO"
	.align	4
        /*0000*/ 	.byte	0x02, 0x09, 0x00, 0x00, 0x02, 0x02, 0x01, 0x00, 0x02, 0x05, 0x05, 0x00, 0x03, 0x07, 0x01, 0x01
        /*0010*/ 	.byte	0x02, 0x03, 0x00, 0x00, 0x02, 0x06, 0x01, 0x00, 0x04, 0x0b, 0x08, 0x00, 0x09, 0x00, 0x00, 0x00
        /*0020*/ 	.byte	0x00, 0x00, 0x00, 0x00


//--------------------- .nv.info._Z15matmulCoalescedPiS_S_i --------------------------
	.section	.nv.info._Z15matmulCoalescedPiS_S_i,"",@"SHT_CUDA_INFO"
	.sectionflags	@""
	.align	4


	//----- nvinfo : EIATTR_CUDA_API_VERSION
	.align		4
        /*0000*/ 	.byte	0x04, 0x37
        /*0002*/ 	.short	(.L_7 - .L_6)
.L_6:
        /*0004*/ 	.word	0x00000082


	//----- nvinfo : EIATTR_KPARAM_INFO
	.align		4
.L_7:
        /*0008*/ 	.byte	0x04, 0x17
        /*000a*/ 	.short	(.L_9 - .L_8)
.L_8:
        /*000c*/ 	.word	0x00000000
        /*0010*/ 	.short	0x0003
        /*0012*/ 	.short	0x0018
        /*0014*/ 	.byte	0x00, 0xf0, 0x11, 0x00


	//----- nvinfo : EIATTR_KPARAM_INFO
	.align		4
.L_9:
        /*0018*/ 	.byte	0x04, 0x17
        /*001a*/ 	.short	(.L_11 - .L_10)
.L_10:
        /*001c*/ 	.word	0x00000000
        /*0020*/ 	.short	0x0002
        /*0022*/ 	.short	0x0010
        /*0024*/ 	.byte	0x00, 0xf5, 0x21, 0x00


	//----- nvinfo : EIATTR_KPARAM_INFO
	.align		4
.L_11:
        /*0028*/ 	.byte	0x04, 0x17
        /*002a*/ 	.short	(.L_13 - .L_12)
.L_12:
        /*002c*/ 	.word	0x00000000
        /*0030*/ 	.short	0x0001
        /*0032*/ 	.short	0x0008
        /*0034*/ 	.byte	0x00, 0xf5, 0x21, 0x00


	//----- nvinfo : EIATTR_KPARAM_INFO
	.align		4
.L_13:
        /*0038*/ 	.byte	0x04, 0x17
        /*003a*/ 	.short	(.L_15 - .L_14)
.L_14:
        /*003c*/ 	.word	0x00000000
        /*0040*/ 	.short	0x0000
        /*0042*/ 	.short	0x0000
        /*0044*/ 	.byte	0x00, 0xf5, 0x21, 0x00


	//----- nvinfo : EIATTR_SPARSE_MMA_MASK
	.align		4
.L_15:
        /*0048*/ 	.byte	0x03, 0x50
        /*004a*/ 	.short	0x0000


	//----- nvinfo : EIATTR_MAXREG_COUNT
	.align		4
        /*004c*/ 	.byte	0x03, 0x1b
        /*004e*/ 	.short	0x00ff


	//----- nvinfo : EIATTR_MERCURY_ISA_VERSION
	.align		4
        /*0050*/ 	.byte	0x03, 0x5f
        /*0052*/ 	.short	0x0101


	//----- nvinfo : EIATTR_VRC_CTA_INIT_COUNT
	.align		4
        /*0054*/ 	.byte	0x02, 0x4a
	.zero		1
	.zero		1


	//----- nvinfo : EIATTR_EXIT_INSTR_OFFSETS
	.align		4
        /*0058*/ 	.byte	0x04, 0x1c
        /*005a*/ 	.short	(.L_17 - .L_16)


	//   ....[0]....
.L_16:
        /*005c*/ 	.word	0x000000d0


	//   ....[1]....
        /*0060*/ 	.word	0x00000a20


	//----- nvinfo : EIATTR_CBANK_PARAM_SIZE
	.align		4
.L_17:
        /*0064*/ 	.byte	0x03, 0x19
        /*0066*/ 	.short	0x001c


	//----- nvinfo : EIATTR_PARAM_CBANK
	.align		4
        /*0068*/ 	.byte	0x04, 0x0a
        /*006a*/ 	.short	(.L_19 - .L_18)
	.align		4
.L_18:
        /*006c*/ 	.word	index@(.nv.constant0._Z15matmulCoalescedPiS_S_i)
        /*0070*/ 	.short	0x0380
        /*0072*/ 	.short	0x001c


	//----- nvinfo : EIATTR_SW_WAR
	.align		4
.L_19:
        /*0074*/ 	.byte	0x04, 0x36
        /*0076*/ 	.short	(.L_21 - .L_20)
.L_20:
        /*0078*/ 	.word	0x00000008
.L_21:


//--------------------- .nv.callgraph             --------------------------
	.section	.nv.callgraph,"",@"SHT_CUDA_CALLGRAPH"
	.align	4
	.sectionentsize	8
	.align		4
        /*0000*/ 	.word	0x00000000
	.align		4
        /*0004*/ 	.word	0xffffffff
	.align		4
        /*0008*/ 	.word	0x00000000
	.align		4
        /*000c*/ 	.word	0xfffffffe
	.align		4
        /*0010*/ 	.word	0x00000000
	.align		4
        /*0014*/ 	.word	0xfffffffd
	.align		4
        /*0018*/ 	.word	0x00000000
	.align		4
        /*001c*/ 	.word	0xfffffffc


//--------------------- .text._Z15matmulCoalescedPiS_S_i --------------------------
	.section	.text._Z15matmulCoalescedPiS_S_i,"ax",@progbits
	.align	128
        .global         _Z15matmulCoalescedPiS_S_i
        .type           _Z15matmulCoalescedPiS_S_i,@function
        .size           _Z15matmulCoalescedPiS_S_i,(.L_x_5 - _Z15matmulCoalescedPiS_S_i)
        .other          _Z15matmulCoalescedPiS_S_i,@"STO_CUDA_ENTRY STV_DEFAULT"
_Z15matmulCoalescedPiS_S_i:
.text._Z15matmulCoalescedPiS_S_i:
[----:B------:R-:W-:Y:S01]  /*0000*/  LDC R1, c[0x0][0x37c] ;  /* 0x0000df00ff017b82 */ /* 0x000fe20000000800 */
[----:B------:R-:W0:Y:S07]  /*0010*/  S2R R3, SR_TID.X ;  /* 0x0000000000037919 */ /* 0x000e2e0000002100 */
[----:B------:R-:W1:Y:S01]  /*0020*/  S2UR UR4, SR_CTAID.Y ;  /* 0x00000000000479c3 */ /* 0x000e620000002600 */
[----:B------:R-:W2:Y:S07]  /*0030*/  S2R R24, SR_TID.Y ;  /* 0x0000000000187919 */ /* 0x000eae0000002200 */
[----:B------:R-:W1:Y:S08]  /*0040*/  LDC R9, c[0x0][0x364] ;  /* 0x0000d900ff097b82 */ /* 0x000e700000000800 */
[----:B------:R-:W0:Y:S08]  /*0050*/  S2UR UR5, SR_CTAID.X ;  /* 0x00000000000579c3 */ /* 0x000e300000002500 */
[----:B------:R-:W0:Y:S08]  /*0060*/  LDC R2, c[0x0][0x360] ;  /* 0x0000d800ff027b82 */ /* 0x000e300000000800 */
[----:B------:R-:W3:Y:S01]  /*0070*/  LDC R0, c[0x0][0x398] ;  /* 0x0000e600ff007b82 */ /* 0x000ee20000000800 */
[----:B-1----:R-:W-:-:S02]  /*0080*/  IMAD R7, R9, UR4, RZ ;  /* 0x0000000409077c24 */ /* 0x002fc4000f8e02ff */
[----:B0-----:R-:W-:-:S03]  /*0090*/  IMAD R2, R2, UR5, R3 ;  /* 0x0000000502027c24 */ /* 0x001fc6000f8e0203 */
[----:B--2---:R-:W-:-:S04]  /*00a0*/  IADD3 R3, PT, PT, R7, R24, RZ ;  /* 0x0000001807037210 */ /* 0x004fc80007ffe0ff */
[----:B------:R-:W-:-:S04]  /*00b0*/  VIMNMX R5, PT, PT, R3, R2, !PT ;  /* 0x0000000203057248 */ /* 0x000fc80007fe0100 */
[----:B---3--:R-:W-:-:S13]  /*00c0*/  ISETP.GE.AND P0, PT, R5, R0, PT ;  /* 0x000000000500720c */ /* 0x008fda0003f06270 */
[----:B------:R-:W-:Y:S05]  /*00d0*/  @P0 EXIT ;  /* 0x000000000000094d */ /* 0x000fea0003800000 */
[----:B------:R-:W-:Y:S01]  /*00e0*/  ISETP.GE.U32.AND P0, PT, R0, 0x8, PT ;  /* 0x000000080000780c */ /* 0x000fe20003f06070 */
[----:B------:R-:W0:Y:S01]  /*00f0*/  LDCU.64 UR6, c[0x0][0x358] ;  /* 0x00006b00ff0677ac */ /* 0x000e220008000a00 */
[----:B------:R-:W-:Y:S01]  /*0100*/  HFMA2 R5, -RZ, RZ, 0, 0 ;  /* 0x00000000ff057431 */ /* 0x000fe200000001ff */
[----:B------:R-:W-:-:S10]  /*0110*/  MOV R26, RZ ;  /* 0x000000ff001a7202 */ /* 0x000fd40000000f00 */
[----:B------:R-:W-:Y:S05]  /*0120*/  @!P0 BRA `(.L_x_0) ;  /* 0x00000004002c8947 */ /* 0x000fea0003800000 */
[----:B------:R-:W1:Y:S01]  /*0130*/  LDCU.64 UR8, c[0x0][0x380] ;  /* 0x00007000ff0877ac */ /* 0x000e620008000a00 */
[----:B------:R-:W2:Y:S01]  /*0140*/  LDC.64 R10, c[0x0][0x388] ;  /* 0x0000e200ff0a7b82 */ /* 0x000ea20000000a00 */
[----:B------:R-:W-:Y:S01]  /*0150*/  MOV R25, RZ ;  /* 0x000000ff00197202 */ /* 0x000fe20000000f00 */
[C-C-:B------:R-:W-:Y:S01]  /*0160*/  IMAD R8, R0.reuse, 0x3, R3.reuse ;  /* 0x0000000300087824 */ /* 0x140fe200078e0203 */
[CC--:B------:R-:W-:Y:S01]  /*0170*/  LEA R6, R0.reuse, R3.reuse, 0x1 ;  /* 0x0000000300067211 */ /* 0x0c0fe200078e08ff */
[C---:B------:R-:W-:Y:S01]  /*0180*/  IMAD R20, R0.reuse, 0x5, R3 ;  /* 0x0000000500147824 */ /* 0x040fe200078e0203 */
[----:B------:R-:W-:Y:S01]  /*0190*/  MOV R26, RZ ;  /* 0x000000ff001a7202 */ /* 0x000fe20000000f00 */
[----:B------:R-:W-:Y:S01]  /*01a0*/  IMAD.WIDE.U32 R4, R9, UR4, R24 ;  /* 0x0000000409047c25 */ /* 0x000fe2000f8e0018 */
[----:B------:R-:W-:Y:S02]  /*01b0*/  IADD3 R24, PT, PT, R7, R0, R24 ;  /* 0x0000000007187210 */ /* 0x000fe40007ffe018 */
[C---:B------:R-:W-:Y:S01]  /*01c0*/  LOP3.LUT R7, R0.reuse, 0x7ffffff8, RZ, 0xc0, !PT ;  /* 0x7ffffff800077812 */ /* 0x040fe200078ec0ff */
[C-C-:B------:R-:W-:Y:S01]  /*01d0*/  IMAD R21, R0.reuse, 0x6, R3.reuse ;  /* 0x0000000600157824 */ /* 0x140fe200078e0203 */
[C---:B------:R-:W-:Y:S01]  /*01e0*/  LEA R9, R0.reuse, R3, 0x2 ;  /* 0x0000000300097211 */ /* 0x040fe200078e10ff */
[----:B------:R-:W-:Y:S01]  /*01f0*/  IMAD R22, R0, 0x7, R3 ;  /* 0x0000000700167824 */ /* 0x000fe200078e0203 */
[----:B------:R-:W-:-:S02]  /*0200*/  MOV R23, R2 ;  /* 0x0000000200177202 */ /* 0x000fc40000000f00 */
[----:B------:R-:W-:Y:S02]  /*0210*/  IADD3 R7, PT, PT, -R7, RZ, RZ ;  /* 0x000000ff07077210 */ /* 0x000fe40007ffe1ff */
[----:B-1----:R-:W-:-:S04]  /*0220*/  LEA R14, P0, R4, UR8, 0x2 ;  /* 0x00000008040e7c11 */ /* 0x002fc8000f8010ff */
[----:B------:R-:W-:-:S09]  /*0230*/  LEA.HI.X R15, R4, UR9, R5, 0x2, P0 ;  /* 0x00000009040f7c11 */ /* 0x000fd200080f1405 */
.L_x_1:
[----:B--2---:R-:W-:Y:S01]  /*0240*/  IMAD.WIDE R12, R23, 0x4, R10 ;  /* 0x00000004170c7825 */ /* 0x004fe200078e020a */
[----:B0-----:R-:W2:Y:S01]  /*0250*/  LDG.E R5, desc[UR6][R14.64] ;  /* 0x000000060e057981 */ /* 0x001ea2000c1e1900 */
[----:B------:R-:W0:Y:S03]  /*0260*/  LDC.64 R16, c[0x0][0x380] ;  /* 0x0000e000ff107b82 */ /* 0x000e260000000a00 */
[----:B------:R-:W2:Y:S01]  /*0270*/  LDG.E R4, desc[UR6][R12.64] ;  /* 0x000000060c047981 */ /* 0x000ea2000c1e1900 */
[----:B------:R-:W-:-:S05]  /*0280*/  IMAD.WIDE R28, R0, 0x4, R12 ;  /* 0x00000004001c7825 */ /* 0x000fca00078e020c */
[----:B------:R-:W3:Y:S01]  /*0290*/  LDG.E R25, desc[UR6][R28.64] ;  /* 0x000000061c197981 */ /* 0x000ee2000c1e1900 */
[----:B0-----:R-:W-:-:S06]  /*02a0*/  IMAD.WIDE.U32 R18, R24, 0x4, R16 ;  /* 0x0000000418127825 */ /* 0x001fcc00078e0010 */
[----:B------:R-:W3:Y:S01]  /*02b0*/  LDG.E R18, desc[UR6][R18.64] ;  /* 0x0000000612127981 */ /* 0x000ee2000c1e1900 */
[----:B--2---:R-:W-:Y:S02]  /*02c0*/  IMAD R26, R5, R4, R26 ;  /* 0x00000004051a7224 */ /* 0x004fe400078e021a */
[----:B------:R-:W-:-:S04]  /*02d0*/  IMAD.WIDE R4, R0, 0x8, R10 ;  /* 0x0000000800047825 */ /* 0x000fc800078e020a */
[----:B------:R-:W-:-:S05]  /*02e0*/  IMAD.WIDE R4, R23, 0x4, R4 ;  /* 0x0000000417047825 */ /* 0x000fca00078e0204 */
[----:B------:R0:W2:Y:S02]  /*02f0*/  LDG.E R19, desc[UR6][R4.64] ;  /* 0x0000000604137981 */ /* 0x0000a4000c1e1900 */
[----:B0-----:R-:W-:-:S05]  /*0300*/  IMAD.WIDE.U32 R4, R6, 0x4, R16 ;  /* 0x0000000406047825 */ /* 0x001fca00078e0010 */
[----:B------:R0:W2:Y:S02]  /*0310*/  LDG.E R27, desc[UR6][R4.64] ;  /* 0x00000006041b7981 */ /* 0x0000a4000c1e1900 */
[----:B0-----:R-:W-:-:S04]  /*0320*/  IMAD.WIDE R4, R0, 0xc, R10 ;  /* 0x0000000c00047825 */ /* 0x001fc800078e020a */
[----:B------:R-:W-:-:S04]  /*0330*/  IMAD.WIDE R4, R23, 0x4, R4 ;  /* 0x0000000417047825 */ /* 0x000fc800078e0204 */
[----:B---3--:R-:W-:Y:S02]  /*0340*/  IMAD R26, R18, R25, R26 ;  /* 0x00000019121a7224 */ /* 0x008fe400078e021a */
[----:B------:R0:W3:Y:S02]  /*0350*/  LDG.E R25, desc[UR6][R4.64] ;  /* 0x0000000604197981 */ /* 0x0000e4000c1e1900 */
[----:B0-----:R-:W-:-:S04]  /*0360*/  IMAD.WIDE R4, R0, 0x10, R10 ;  /* 0x0000001000047825 */ /* 0x001fc800078e020a */
[----:B------:R-:W-:-:S04]  /*0370*/  IMAD.WIDE R4, R23, 0x4, R4 ;  /* 0x0000000417047825 */ /* 0x000fc800078e0204 */
[----:B--2---:R-:W-:Y:S02]  /*0380*/  IMAD R26, R27, R19, R26 ;  /* 0x000000131b1a7224 */ /* 0x004fe400078e021a */
[----:B------:R-:W-:-:S06]  /*0390*/  IMAD.WIDE.U32 R18, R8, 0x4, R16 ;  /* 0x0000000408127825 */ /* 0x000fcc00078e0010 */
[----:B------:R-:W3:Y:S04]  /*03a0*/  LDG.E R18, desc[UR6][R18.64] ;  /* 0x0000000612127981 */ /* 0x000ee8000c1e1900 */
[----:B------:R0:W2:Y:S02]  /*03b0*/  LDG.E R19, desc[UR6][R4.64] ;  /* 0x0000000604137981 */ /* 0x0000a4000c1e1900 */
[----:B0-----:R-:W-:-:S05]  /*03c0*/  IMAD.WIDE.U32 R4, R9, 0x4, R16 ;  /* 0x0000000409047825 */ /* 0x001fca00078e0010 */
[----:B------:R0:W2:Y:S02]  /*03d0*/  LDG.E R27, desc[UR6][R4.64] ;  /* 0x00000006041b7981 */ /* 0x0000a4000c1e1900 */
[----:B0-----:R-:W-:-:S04]  /*03e0*/  IMAD.WIDE R4, R0, 0x14, R10 ;  /* 0x0000001400047825 */ /* 0x001fc800078e020a */
[----:B------:R-:W-:-:S04]  /*03f0*/  IMAD.WIDE R4, R23, 0x4, R4 ;  /* 0x0000000417047825 */ /* 0x000fc800078e0204 */
[----:B---3--:R-:W-:Y:S02]  /*0400*/  IMAD R26, R18, R25, R26 ;  /* 0x00000019121a7224 */ /* 0x008fe400078e021a */
[----:B------:R2:W3:Y:S02]  /*0410*/  LDG.E R25, desc[UR6][R4.64] ;  /* 0x0000000604197981 */ /* 0x0004e4000c1e1900 */
[----:B--2---:R-:W-:Y:S02]  /*0420*/  IMAD R5, R27, R19, R26 ;  /* 0x000000131b057224 */ /* 0x004fe400078e021a */
[----:B------:R-:W-:-:S04]  /*0430*/  IMAD.WIDE R18, R0, 0x18, R12 ;  /* 0x0000001800127825 */ /* 0x000fc800078e020c */
[----:B------:R-:W-:Y:S01]  /*0440*/  IMAD.WIDE.U32 R26, R20, 0x4, R16 ;  /* 0x00000004141a7825 */ /* 0x000fe200078e0010 */
[----:B------:R0:W2:Y:S03]  /*0450*/  LDG.E R4, desc[UR6][R18.64] ;  /* 0x0000000612047981 */ /* 0x0000a6000c1e1900 */
[----:B------:R-:W-:Y:S02]  /*0460*/  IMAD.WIDE R12, R0, 0x1c, R12 ;  /* 0x0000001c000c7825 */ /* 0x000fe400078e020c */
[----:B------:R-:W3:Y:S04]  /*0470*/  LDG.E R26, desc[UR6][R26.64] ;  /* 0x000000061a1a7981 */ /* 0x000ee8000c1e1900 */
[----:B------:R-:W4:Y:S01]  /*0480*/  LDG.E R12, desc[UR6][R12.64] ;  /* 0x000000060c0c7981 */ /* 0x000f22000c1e1900 */
[----:B0-----:R-:W-:-:S04]  /*0490*/  IMAD.WIDE.U32 R18, R21, 0x4, R16 ;  /* 0x0000000415127825 */ /* 0x001fc800078e0010 */
[----:B------:R-:W-:Y:S02]  /*04a0*/  IMAD.WIDE.U32 R16, R22, 0x4, R16 ;  /* 0x0000000416107825 */ /* 0x000fe400078e0010 */
[----:B------:R-:W2:Y:S04]  /*04b0*/  LDG.E R18, desc[UR6][R18.64] ;  /* 0x0000000612127981 */ /* 0x000ea8000c1e1900 */
[----:B------:R-:W4:Y:S01]  /*04c0*/  LDG.E R17, desc[UR6][R16.64] ;  /* 0x0000000610117981 */ /* 0x000f22000c1e1900 */
[----:B------:R-:W-:-:S04]  /*04d0*/  IADD3 R7, PT, PT, R7, 0x8, RZ ;  /* 0x0000000807077810 */ /* 0x000fc80007ffe0ff */
[----:B------:R-:W-:Y:S02]  /*04e0*/  ISETP.NE.AND P0, PT, R7, RZ, PT ;  /* 0x000000ff0700720c */ /* 0x000fe40003f05270 */
[----:B------:R-:W-:-:S04]  /*04f0*/  SHF.L.U32 R29, R0, 0x3, RZ ;  /* 0x00000003001d7819 */ /* 0x000fc800000006ff */
[C---:B------:R-:W-:Y:S01]  /*0500*/  IADD3 R23, PT, PT, R29.reuse, R23, RZ ;  /* 0x000000171d177210 */ /* 0x040fe20007ffe0ff */
[C---:B------:R-:W-:Y:S01]  /*0510*/  IMAD.WIDE.U32 R14, R29.reuse, 0x4, R14 ;  /* 0x000000041d0e7825 */ /* 0x040fe200078e000e */
[C---:B------:R-:W-:Y:S02]  /*0520*/  IADD3 R24, PT, PT, R29.reuse, R24, RZ ;  /* 0x000000181d187210 */ /* 0x040fe40007ffe0ff */
[C---:B------:R-:W-:Y:S02]  /*0530*/  IADD3 R6, PT, PT, R29.reuse, R6, RZ ;  /* 0x000000061d067210 */ /* 0x040fe40007ffe0ff */
[C---:B------:R-:W-:Y:S02]  /*0540*/  IADD3 R8, PT, PT, R29.reuse, R8, RZ ;  /* 0x000000081d087210 */ /* 0x040fe40007ffe0ff */
[C---:B------:R-:W-:Y:S02]  /*0550*/  IADD3 R9, PT, PT, R29.reuse, R9, RZ ;  /* 0x000000091d097210 */ /* 0x040fe40007ffe0ff */
[----:B------:R-:W-:-:S02]  /*0560*/  IADD3 R20, PT, PT, R29, R20, RZ ;  /* 0x000000141d147210 */ /* 0x000fc40007ffe0ff */
[C---:B------:R-:W-:Y:S02]  /*0570*/  IADD3 R21, PT, PT, R29.reuse, R21, RZ ;  /* 0x000000151d157210 */ /* 0x040fe40007ffe0ff */
[----:B------:R-:W-:Y:S01]  /*0580*/  IADD3 R22, PT, PT, R29, R22, RZ ;  /* 0x000000161d167210 */ /* 0x000fe20007ffe0ff */
[----:B---3--:R-:W-:-:S04]  /*0590*/  IMAD R5, R26, R25, R5 ;  /* 0x000000191a057224 */ /* 0x008fc800078e0205 */
[----:B--2---:R-:W-:-:S04]  /*05a0*/  IMAD R4, R18, R4, R5 ;  /* 0x0000000412047224 */ /* 0x004fc800078e0205 */
[----:B----4-:R-:W-:Y:S01]  /*05b0*/  IMAD R26, R17, R12, R4 ;  /* 0x0000000c111a7224 */ /* 0x010fe200078e0204 */
[----:B------:R-:W-:Y:S06]  /*05c0*/  @P0 BRA `(.L_x_1) ;  /* 0xfffffffc001c0947 */ /* 0x000fec000383ffff */
[----:B------:R-:W-:-:S07]  /*05d0*/  LOP3.LUT R5, R0, 0x7ffffff8, RZ, 0xc0, !PT ;  /* 0x7ffffff800057812 */ /* 0x000fce00078ec0ff */
.L_x_0:
[----:B------:R-:W-:-:S04]  /*05e0*/  LOP3.LUT R4, R0, 0x7, RZ, 0xc0, !PT ;  /* 0x0000000700047812 */ /* 0x000fc800078ec0ff */
[----:B------:R-:W-:-:S13]  /*05f0*/  ISETP.NE.AND P0, PT, R4, RZ, PT ;  /* 0x000000ff0400720c */ /* 0x000fda0003f05270 */
[----:B------:R-:W-:Y:S05]  /*0600*/  @!P0 BRA `(.L_x_2) ;  /* 0x0000000000f48947 */ /* 0x000fea0003800000 */
[----:B------:R-:W-:Y:S02]  /*0610*/  ISETP.GE.U32.AND P0, PT, R4, 0x4, PT ;  /* 0x000000040400780c */ /* 0x000fe40003f06070 */
[----:B------:R-:W-:-:S04]  /*0620*/  LOP3.LUT R20, R0, 0x3, RZ, 0xc0, !PT ;  /* 0x0000000300147812 */ /* 0x000fc800078ec0ff */
[----:B------:R-:W-:-:S07]  /*0630*/  ISETP.NE.AND P1, PT, R20, RZ, PT ;  /* 0x000000ff1400720c */ /* 0x000fce0003f25270 */
[----:B------:R-:W-:Y:S06]  /*0640*/  @!P0 BRA `(.L_x_3) ;  /* 0x0000000000708947 */ /* 0x000fec0003800000 */
[----:B------:R-:W1:Y:S01]  /*0650*/  LDC.64 R22, c[0x0][0x388] ;  /* 0x0000e200ff167b82 */ /* 0x000e620000000a00 */
[CC--:B------:R-:W-:Y:S02]  /*0660*/  IMAD R7, R5.reuse, R0.reuse, R2 ;  /* 0x0000000005077224 */ /* 0x0c0fe400078e0202 */
[----:B------:R-:W-:-:S05]  /*0670*/  IMAD R15, R5, R0, R3 ;  /* 0x00000000050f7224 */ /* 0x000fca00078e0203 */
[----:B------:R-:W2:Y:S01]  /*0680*/  LDC.64 R8, c[0x0][0x380] ;  /* 0x0000e000ff087b82 */ /* 0x000ea20000000a00 */
[----:B------:R-:W-:-:S04]  /*0690*/  IADD3 R19, PT, PT, R15, R0, RZ ;  /* 0x000000000f137210 */ /* 0x000fc80007ffe0ff */
[----:B------:R-:W-:Y:S01]  /*06a0*/  IADD3 R13, PT, PT, R19, R0, RZ ;  /* 0x00000000130d7210 */ /* 0x000fe20007ffe0ff */
[----:B-1----:R-:W-:-:S03]  /*06b0*/  IMAD.WIDE R22, R7, 0x4, R22 ;  /* 0x0000000407167825 */ /* 0x002fc600078e0216 */
[----:B------:R-:W-:Y:S02]  /*06c0*/  IADD3 R17, PT, PT, R13, R0, RZ ;  /* 0x000000000d117210 */ /* 0x000fe40007ffe0ff */
[----:B0-----:R-:W3:Y:S01]  /*06d0*/  LDG.E R4, desc[UR6][R22.64] ;  /* 0x0000000616047981 */ /* 0x001ee2000c1e1900 */
[----:B------:R-:W-:-:S04]  /*06e0*/  IMAD.WIDE R10, R0, 0x4, R22 ;  /* 0x00000004000a7825 */ /* 0x000fc800078e0216 */
[----:B--2---:R-:W-:-:S04]  /*06f0*/  IMAD.WIDE.U32 R14, R15, 0x4, R8 ;  /* 0x000000040f0e7825 */ /* 0x004fc800078e0008 */
[----:B------:R-:W-:Y:S02]  /*0700*/  IMAD.WIDE.U32 R18, R19, 0x4, R8 ;  /* 0x0000000413127825 */ /* 0x000fe400078e0008 */
[----:B------:R-:W3:Y:S02]  /*0710*/  LDG.E R15, desc[UR6][R14.64] ;  /* 0x000000060e0f7981 */ /* 0x000ee4000c1e1900 */
[----:B------:R-:W-:Y:S02]  /*0720*/  IMAD.WIDE R6, R0, 0x4, R10 ;  /* 0x0000000400067825 */ /* 0x000fe400078e020a */
[----:B------:R-:W2:Y:S02]  /*0730*/  LDG.E R19, desc[UR6][R18.64] ;  /* 0x0000000612137981 */ /* 0x000ea4000c1e1900 */
[--C-:B------:R-:W-:Y:S02]  /*0740*/  IMAD.WIDE.U32 R12, R13, 0x4, R8.reuse ;  /* 0x000000040d0c7825 */ /* 0x100fe400078e0008 */
[----:B------:R-:W2:Y:S02]  /*0750*/  LDG.E R10, desc[UR6][R10.64] ;  /* 0x000000060a0a7981 */ /* 0x000ea4000c1e1900 */
[----:B------:R-:W-:-:S02]  /*0760*/  IMAD.WIDE.U32 R16, R17, 0x4, R8 ;  /* 0x0000000411107825 */ /* 0x000fc400078e0008 */
[----:B------:R-:W4:Y:S02]  /*0770*/  LDG.E R13, desc[UR6][R12.64] ;  /* 0x000000060c0d7981 */ /* 0x000f24000c1e1900 */
[----:B------:R-:W-:Y:S02]  /*0780*/  IMAD.WIDE R8, R0, 0x4, R6 ;  /* 0x0000000400087825 */ /* 0x000fe400078e0206 */
[----:B------:R-:W4:Y:S04]  /*0790*/  LDG.E R6, desc[UR6][R6.64] ;  /* 0x0000000606067981 */ /* 0x000f28000c1e1900 */
[----:B------:R-:W5:Y:S04]  /*07a0*/  LDG.E R17, desc[UR6][R16.64] ;  /* 0x0000000610117981 */ /* 0x000f68000c1e1900 */
[----:B------:R-:W5:Y:S01]  /*07b0*/  LDG.E R8, desc[UR6][R8.64] ;  /* 0x0000000608087981 */ /* 0x000f62000c1e1900 */
[----:B------:R-:W-:Y:S01]  /*07c0*/  IADD3 R5, PT, PT, R5, 0x4, RZ ;  /* 0x0000000405057810 */ /* 0x000fe20007ffe0ff */
[----:B---3--:R-:W-:-:S04]  /*07d0*/  IMAD R4, R15, R4, R26 ;  /* 0x000000040f047224 */ /* 0x008fc800078e021a */
[----:B--2---:R-:W-:-:S04]  /*07e0*/  IMAD R4, R19, R10, R4 ;  /* 0x0000000a13047224 */ /* 0x004fc800078e0204 */
[----:B----4-:R-:W-:-:S04]  /*07f0*/  IMAD R4, R13, R6, R4 ;  /* 0x000000060d047224 */ /* 0x010fc800078e0204 */
[----:B-----5:R-:W-:-:S07]  /*0800*/  IMAD R26, R17, R8, R4 ;  /* 0x00000008111a7224 */ /* 0x020fce00078e0204 */
.L_x_3:
[----:B------:R-:W-:Y:S05]  /*0810*/  @!P1 BRA `(.L_x_2) ;  /* 0x0000000000709947 */ /* 0x000fea0003800000 */
[----:B------:R-:W1:Y:S01]  /*0820*/  LDC.64 R12, c[0x0][0x380] ;  /* 0x0000e000ff0c7b82 */ /* 0x000e620000000a00 */
[----:B------:R-:W-:Y:S02]  /*0830*/  ISETP.NE.AND P0, PT, R20, 0x1, PT ;  /* 0x000000011400780c */ /* 0x000fe40003f05270 */
[----:B------:R-:W-:-:S04]  /*0840*/  LOP3.LUT R4, R0, 0x1, RZ, 0xc0, !PT ;  /* 0x0000000100047812 */ /* 0x000fc800078ec0ff */
[----:B------:R-:W-:Y:S01]  /*0850*/  ISETP.NE.U32.AND P1, PT, R4, 0x1, PT ;  /* 0x000000010400780c */ /* 0x000fe20003f25070 */
[----:B------:R-:W2:Y:S06]  /*0860*/  LDC.64 R10, c[0x0][0x388] ;  /* 0x0000e200ff0a7b82 */ /* 0x000eac0000000a00 */
[CC--:B------:R-:W-:Y:S02]  /*0870*/  @P0 IMAD R17, R5.reuse, R0.reuse, R3 ;  /* 0x0000000005110224 */ /* 0x0c0fe400078e0203 */
[----:B------:R-:W3:Y:S01]  /*0880*/  LDC.64 R8, c[0x0][0x380] ;  /* 0x0000e000ff087b82 */ /* 0x000ee20000000a00 */
[C---:B------:R-:W-:Y:S01]  /*0890*/  @P0 IMAD R19, R5.reuse, R0, R2 ;  /* 0x0000000005130224 */ /* 0x040fe200078e0202 */
[----:B------:R-:W-:-:S06]  /*08a0*/  @P0 IADD3 R5, PT, PT, R5, 0x2, RZ ;  /* 0x0000000205050810 */ /* 0x000fcc0007ffe0ff */
[----:B------:R-:W4:Y:S01]  /*08b0*/  LDC.64 R6, c[0x0][0x388] ;  /* 0x0000e200ff067b82 */ /* 0x000f220000000a00 */
[C---:B-1----:R-:W-:Y:S01]  /*08c0*/  @P0 IMAD.WIDE.U32 R14, R17.reuse, 0x4, R12 ;  /* 0x00000004110e0825 */ /* 0x042fe200078e000c */
[----:B------:R-:W-:-:S03]  /*08d0*/  @P0 IADD3 R17, PT, PT, R17, R0, RZ ;  /* 0x0000000011110210 */ /* 0x000fc60007ffe0ff */
[----:B--2---:R-:W-:Y:S02]  /*08e0*/  @P0 IMAD.WIDE R10, R19, 0x4, R10 ;  /* 0x00000004130a0825 */ /* 0x004fe400078e020a */
[----:B0-----:R-:W2:Y:S02]  /*08f0*/  @P0 LDG.E R15, desc[UR6][R14.64] ;  /* 0x000000060e0f0981 */ /* 0x001ea4000c1e1900 */
[----:B------:R-:W-:-:S04]  /*0900*/  @P0 IMAD.WIDE.U32 R12, R17, 0x4, R12 ;  /* 0x00000004110c0825 */ /* 0x000fc800078e000c */
[CC--:B------:R-:W-:Y:S02]  /*0910*/  @!P1 IMAD R17, R5.reuse, R0.reuse, R3 ;  /* 0x0000000005119224 */ /* 0x0c0fe400078e0203 */
[----:B------:R-:W-:Y:S01]  /*0920*/  @!P1 IMAD R19, R5, R0, R2 ;  /* 0x0000000005139224 */ /* 0x000fe200078e0202 */
[----:B------:R-:W5:Y:S01]  /*0930*/  @P0 LDG.E R12, desc[UR6][R12.64] ;  /* 0x000000060c0c0981 */ /* 0x000f62000c1e1900 */
[----:B------:R-:W-:-:S03]  /*0940*/  @P0 IMAD.WIDE R4, R0, 0x4, R10 ;  /* 0x0000000400040825 */ /* 0x000fc600078e020a */
[----:B------:R-:W2:Y:S01]  /*0950*/  @P0 LDG.E R10, desc[UR6][R10.64] ;  /* 0x000000060a0a0981 */ /* 0x000ea2000c1e1900 */
[----:B---3--:R-:W-:-:S03]  /*0960*/  @!P1 IMAD.WIDE.U32 R8, R17, 0x4, R8 ;  /* 0x0000000411089825 */ /* 0x008fc600078e0008 */
[----:B------:R-:W5:Y:S01]  /*0970*/  @P0 LDG.E R4, desc[UR6][R4.64] ;  /* 0x0000000604040981 */ /* 0x000f62000c1e1900 */
[----:B----4-:R-:W-:-:S03]  /*0980*/  @!P1 IMAD.WIDE R6, R19, 0x4, R6 ;  /* 0x0000000413069825 */ /* 0x010fc600078e0206 */
[----:B------:R-:W3:Y:S04]  /*0990*/  @!P1 LDG.E R9, desc[UR6][R8.64] ;  /* 0x0000000608099981 */ /* 0x000ee8000c1e1900 */
[----:B------:R-:W3:Y:S01]  /*09a0*/  @!P1 LDG.E R6, desc[UR6][R6.64] ;  /* 0x0000000606069981 */ /* 0x000ee2000c1e1900 */
[----:B--2---:R-:W-:-:S04]  /*09b0*/  @P0 IMAD R15, R15, R10, R26 ;  /* 0x0000000a0f0f0224 */ /* 0x004fc800078e021a */
[----:B-----5:R-:W-:-:S04]  /*09c0*/  @P0 IMAD R26, R12, R4, R15 ;  /* 0x000000040c1a0224 */ /* 0x020fc800078e020f */
[----:B---3--:R-:W-:-:S07]  /*09d0*/  @!P1 IMAD R26, R9, R6, R26 ;  /* 0x00000006091a9224 */ /* 0x008fce00078e021a */
.L_x_2:
[----:B------:R-:W1:Y:S01]  /*09e0*/  LDC.64 R4, c[0x0][0x390] ;  /* 0x0000e400ff047b82 */ /* 0x000e620000000a00 */
[----:B------:R-:W-:-:S04]  /*09f0*/  IMAD R3, R3, R0, R2 ;  /* 0x0000000003037224 */ /* 0x000fc800078e0202 */
[----:B-1----:R-:W-:-:S05]  /*0a00*/  IMAD.WIDE R2, R3, 0x4, R4 ;  /* 0x0000000403027825 */ /* 0x002fca00078e0204 */
[----:B0-----:R-:W-:Y:S01]  /*0a10*/  STG.E desc[UR6][R2.64], R26 ;  /* 0x0000001a02007986 */ /* 0x001fe2000c101906 */
[----:B------:R-:W-:Y:S05]  /*0a20*/  EXIT ;  /* 0x000000000000794d */ /* 0x000fea0003800000 */
.L_x_4:
[----:B------:R-:W-:-:S00]  /*0a30*/  BRA `(.L_x_4) ;  /* 0xfffffffc00fc7947 */ /* 0x000fc0000383ffff */
[----:B------:R-:W-:-:S00]  /*0a40*/  NOP ;  /* 0x0000000000007918 */ /* 0x000fc00000000000 */
        /* <DEDUP_REMOVED lines=11> */
.L_x_5:


//--------------------- .nv.shared.reserved.0     --------------------------
	.section	.nv.shared.reserved.0,"aw",@nobits
	.weak		__nv_reservedSMEM_offset_0_alias
	.size		__nv_reservedSMEM_offset_0_alias, 0, 64
	.other		__nv_reservedSMEM_offset_0_alias,@"STO_CUDA_RESERVED_SHARED STV_DEFAULT"
__nv_reservedSMEM_offset_0_alias:
	.zero		0
	.zero		64


//--------------------- .nv.constant0._Z15matmulCoalescedPiS_S_i --------------------------
	.section	.nv.constant0._Z15matmulCoalescedPiS_S_i,"a",@progbits
	.sectionflags	@""
	.align	4
.nv.constant0._Z15matmulCoalescedPiS_S_i:
	.zero		924


//--------------------- SYMBOLS --------------------------

	.type		.nv.reservedSmem.offset0,@object
	.size		.nv.reservedSmem.offset0,0x4
